//
// Generated by NVIDIA NVVM Compiler
//
// Compiler Build ID: CL-36424714
// Cuda compilation tools, release 13.0, V13.0.88
// Based on NVVM 20.0.0
//

.version 9.0
.target sm_100
.address_size 64

	// .globl	_Z18dgemm_naive_kernelPdS_S_i
// _ZZ18dgemm_tiled_kernelPdS_S_iE2As has been demoted
// _ZZ18dgemm_tiled_kernelPdS_S_iE2Bs has been demoted

.visible .entry _Z18dgemm_naive_kernelPdS_S_i(
	.param .u64 .ptr .align 1 _Z18dgemm_naive_kernelPdS_S_i_param_0,
	.param .u64 .ptr .align 1 _Z18dgemm_naive_kernelPdS_S_i_param_1,
	.param .u64 .ptr .align 1 _Z18dgemm_naive_kernelPdS_S_i_param_2,
	.param .u32 _Z18dgemm_naive_kernelPdS_S_i_param_3
)
{
	.reg .pred 	%p<10>;
	.reg .b32 	%r<41>;
	.reg .b64 	%rd<67>;
	.reg .b64 	%fd<67>;

	ld.param.u64 	%rd14, [_Z18dgemm_naive_kernelPdS_S_i_param_0];
	ld.param.u64 	%rd15, [_Z18dgemm_naive_kernelPdS_S_i_param_1];
	ld.param.u32 	%r17, [_Z18dgemm_naive_kernelPdS_S_i_param_3];
	cvta.to.global.u64 	%rd1, %rd15;
	cvta.to.global.u64 	%rd2, %rd14;
	mov.u32 	%r18, %ctaid.x;
	mov.u32 	%r19, %ntid.x;
	mov.u32 	%r20, %tid.x;
	mad.lo.s32 	%r1, %r18, %r19, %r20;
	mov.u32 	%r21, %ctaid.y;
	mov.u32 	%r22, %ntid.y;
	mov.u32 	%r23, %tid.y;
	mad.lo.s32 	%r2, %r21, %r22, %r23;
	max.s32 	%r24, %r2, %r1;
	setp.ge.s32 	%p1, %r24, %r17;
	@%p1 bra 	$L__BB0_13;
	mul.lo.s32 	%r3, %r17, %r2;
	and.b32  	%r4, %r17, 7;
	setp.lt.u32 	%p2, %r17, 8;
	mov.f64 	%fd66, 0d0000000000000000;
	mov.b32 	%r39, 0;
	@%p2 bra 	$L__BB0_4;
	and.b32  	%r26, %r17, 2147483640;
	neg.s32 	%r37, %r26;
	mul.wide.s32 	%rd16, %r17, 8;
	add.s64 	%rd3, %rd1, %rd16;
	mul.wide.s32 	%rd17, %r17, 16;
	add.s64 	%rd4, %rd1, %rd17;
	mul.wide.s32 	%rd18, %r17, 24;
	add.s64 	%rd5, %rd1, %rd18;
	mul.wide.s32 	%rd19, %r17, 32;
	add.s64 	%rd6, %rd1, %rd19;
	mul.wide.s32 	%rd20, %r17, 40;
	add.s64 	%rd7, %rd1, %rd20;
	mul.wide.s32 	%rd21, %r17, 48;
	add.s64 	%rd8, %rd1, %rd21;
	mul.wide.s32 	%rd22, %r17, 56;
	add.s64 	%rd9, %rd1, %rd22;
	mul.wide.u32 	%rd23, %r3, 8;
	add.s64 	%rd24, %rd23, %rd2;
	add.s64 	%rd66, %rd24, 32;
	mov.f64 	%fd66, 0d0000000000000000;
	mov.u32 	%r36, %r1;
$L__BB0_3:
	.pragma "nounroll";
	and.b32  	%r39, %r17, 2147483640;
	mul.wide.s32 	%rd25, %r36, 8;
	add.s64 	%rd26, %rd3, %rd25;
	add.s64 	%rd27, %rd4, %rd25;
	add.s64 	%rd28, %rd5, %rd25;
	add.s64 	%rd29, %rd6, %rd25;
	add.s64 	%rd30, %rd7, %rd25;
	add.s64 	%rd31, %rd8, %rd25;
	add.s64 	%rd32, %rd9, %rd25;
	add.s64 	%rd33, %rd1, %rd25;
	ld.global.f64 	%fd16, [%rd66+-32];
	ld.global.f64 	%fd17, [%rd33];
	fma.rn.f64 	%fd18, %fd16, %fd17, %fd66;
	ld.global.f64 	%fd19, [%rd66+-24];
	ld.global.f64 	%fd20, [%rd26];
	fma.rn.f64 	%fd21, %fd19, %fd20, %fd18;
	ld.global.f64 	%fd22, [%rd66+-16];
	ld.global.f64 	%fd23, [%rd27];
	fma.rn.f64 	%fd24, %fd22, %fd23, %fd21;
	ld.global.f64 	%fd25, [%rd66+-8];
	ld.global.f64 	%fd26, [%rd28];
	fma.rn.f64 	%fd27, %fd25, %fd26, %fd24;
	ld.global.f64 	%fd28, [%rd66];
	ld.global.f64 	%fd29, [%rd29];
	fma.rn.f64 	%fd30, %fd28, %fd29, %fd27;
	ld.global.f64 	%fd31, [%rd66+8];
	ld.global.f64 	%fd32, [%rd30];
	fma.rn.f64 	%fd33, %fd31, %fd32, %fd30;
	ld.global.f64 	%fd34, [%rd66+16];
	ld.global.f64 	%fd35, [%rd31];
	fma.rn.f64 	%fd36, %fd34, %fd35, %fd33;
	ld.global.f64 	%fd37, [%rd66+24];
	ld.global.f64 	%fd38, [%rd32];
	fma.rn.f64 	%fd66, %fd37, %fd38, %fd36;
	add.s32 	%r37, %r37, 8;
	shl.b32 	%r27, %r17, 3;
	add.s32 	%r36, %r36, %r27;
	add.s64 	%rd66, %rd66, 64;
	setp.ne.s32 	%p3, %r37, 0;
	@%p3 bra 	$L__BB0_3;
$L__BB0_4:
	setp.eq.s32 	%p4, %r4, 0;
	@%p4 bra 	$L__BB0_12;
	and.b32  	%r12, %r17, 3;
	setp.lt.u32 	%p5, %r4, 4;
	@%p5 bra 	$L__BB0_7;
	add.s32 	%r28, %r39, %r3;
	mul.wide.u32 	%rd34, %r28, 8;
	add.s64 	%rd35, %rd2, %rd34;
	ld.global.f64 	%fd40, [%rd35];
	mad.lo.s32 	%r29, %r39, %r17, %r1;
	mul.wide.s32 	%rd36, %r29, 8;
	add.s64 	%rd37, %rd1, %rd36;
	ld.global.f64 	%fd41, [%rd37];
	fma.rn.f64 	%fd42, %fd40, %fd41, %fd66;
	cvt.u64.u32 	%rd38, %r3;
	cvt.u64.u32 	%rd39, %r39;
	add.s64 	%rd40, %rd39, %rd38;
	shl.b64 	%rd41, %rd40, 3;
	add.s64 	%rd42, %rd2, %rd41;
	ld.global.f64 	%fd43, [%rd42+8];
	mul.wide.s32 	%rd43, %r17, 8;
	add.s64 	%rd44, %rd37, %rd43;
	ld.global.f64 	%fd44, [%rd44];
	fma.rn.f64 	%fd45, %fd43, %fd44, %fd42;
	ld.global.f64 	%fd46, [%rd42+16];
	add.s64 	%rd45, %rd44, %rd43;
	ld.global.f64 	%fd47, [%rd45];
	fma.rn.f64 	%fd48, %fd46, %fd47, %fd45;
	ld.global.f64 	%fd49, [%rd42+24];
	add.s64 	%rd46, %rd45, %rd43;
	ld.global.f64 	%fd50, [%rd46];
	fma.rn.f64 	%fd66, %fd49, %fd50, %fd48;
	add.s32 	%r39, %r39, 4;
$L__BB0_7:
	setp.eq.s32 	%p6, %r12, 0;
	@%p6 bra 	$L__BB0_12;
	setp.eq.s32 	%p7, %r12, 1;
	@%p7 bra 	$L__BB0_10;
	add.s32 	%r30, %r39, %r3;
	mul.wide.u32 	%rd47, %r30, 8;
	add.s64 	%rd48, %rd2, %rd47;
	ld.global.f64 	%fd52, [%rd48];
	mad.lo.s32 	%r31, %r39, %r17, %r1;
	mul.wide.s32 	%rd49, %r31, 8;
	add.s64 	%rd50, %rd1, %rd49;
	ld.global.f64 	%fd53, [%rd50];
	fma.rn.f64 	%fd54, %fd52, %fd53, %fd66;
	cvt.u64.u32 	%rd51, %r3;
	cvt.u64.u32 	%rd52, %r39;
	add.s64 	%rd53, %rd52, %rd51;
	shl.b64 	%rd54, %rd53, 3;
	add.s64 	%rd55, %rd2, %rd54;
	ld.global.f64 	%fd55, [%rd55+8];
	mul.wide.s32 	%rd56, %r17, 8;
	add.s64 	%rd57, %rd50, %rd56;
	ld.global.f64 	%fd56, [%rd57];
	fma.rn.f64 	%fd66, %fd55, %fd56, %fd54;
	add.s32 	%r39, %r39, 2;
$L__BB0_10:
	and.b32  	%r32, %r17, 1;
	setp.eq.b32 	%p8, %r32, 1;
	not.pred 	%p9, %p8;
	@%p9 bra 	$L__BB0_12;
	add.s32 	%r33, %r39, %r3;
	mul.wide.u32 	%rd58, %r33, 8;
	add.s64 	%rd59, %rd2, %rd58;
	ld.global.f64 	%fd57, [%rd59];
	mad.lo.s32 	%r34, %r39, %r17, %r1;
	mul.wide.s32 	%rd60, %r34, 8;
	add.s64 	%rd61, %rd1, %rd60;
	ld.global.f64 	%fd58, [%rd61];
	fma.rn.f64 	%fd66, %fd57, %fd58, %fd66;
$L__BB0_12:
	ld.param.u64 	%rd65, [_Z18dgemm_naive_kernelPdS_S_i_param_2];
	add.s32 	%r35, %r3, %r1;
	cvta.to.global.u64 	%rd62, %rd65;
	mul.wide.s32 	%rd63, %r35, 8;
	add.s64 	%rd64, %rd62, %rd63;
	st.global.f64 	[%rd64], %fd66;
$L__BB0_13:
	ret;

}
	// .globl	_Z18dgemm_tiled_kernelPdS_S_i
.visible .entry _Z18dgemm_tiled_kernelPdS_S_i(
	.param .u64 .ptr .align 1 _Z18dgemm_tiled_kernelPdS_S_i_param_0,
	.param .u64 .ptr .align 1 _Z18dgemm_tiled_kernelPdS_S_i_param_1,
	.param .u64 .ptr .align 1 _Z18dgemm_tiled_kernelPdS_S_i_param_2,
	.param .u32 _Z18dgemm_tiled_kernelPdS_S_i_param_3
)
{
	.reg .pred 	%p<10>;
	.reg .b32 	%r<42>;
	.reg .b64 	%rd<13>;
	.reg .b64 	%fd<111>;
	// demoted variable
	.shared .align 8 .b8 _ZZ18dgemm_tiled_kernelPdS_S_iE2As[8192];
	// demoted variable
	.shared .align 8 .b8 _ZZ18dgemm_tiled_kernelPdS_S_iE2Bs[8192];
	ld.param.u64 	%rd3, [_Z18dgemm_tiled_kernelPdS_S_i_param_0];
	ld.param.u64 	%rd4, [_Z18dgemm_tiled_kernelPdS_S_i_param_1];
	ld.param.u64 	%rd5, [_Z18dgemm_tiled_kernelPdS_S_i_param_2];
	ld.param.u32 	%r24, [_Z18dgemm_tiled_kernelPdS_S_i_param_3];
	mov.u32 	%r25, %ctaid.x;
	mov.u32 	%r26, %ctaid.y;
	mov.u32 	%r37, %tid.x;
	mov.u32 	%r39, %tid.y;
	shl.b32 	%r27, %r26, 5;
	add.s32 	%r3, %r27, %r39;
	shl.b32 	%r4, %r25, 5;
	add.s32 	%r5, %r4, %r37;
	setp.lt.s32 	%p1, %r24, 1;
	mov.f64 	%fd110, 0d0000000000000000;
	@%p1 bra 	$L__BB1_7;
	add.s32 	%r28, %r24, 31;
	shr.u32 	%r29, %r28, 5;
	shl.b32 	%r30, %r39, 8;
	mov.u32 	%r31, _ZZ18dgemm_tiled_kernelPdS_S_iE2As;
	add.s32 	%r6, %r31, %r30;
	shl.b32 	%r32, %r37, 3;
	add.s32 	%r7, %r6, %r32;
	mov.u32 	%r33, _ZZ18dgemm_tiled_kernelPdS_S_iE2Bs;
	add.s32 	%r9, %r33, %r32;
	add.s32 	%r8, %r9, %r30;
	neg.s32 	%r41, %r29;
	mad.lo.s32 	%r34, %r39, %r24, %r37;
	add.s32 	%r40, %r34, %r4;
	shl.b32 	%r12, %r24, 5;
	mad.lo.s32 	%r38, %r24, %r3, %r37;
	cvta.to.global.u64 	%rd1, %rd3;
	cvta.to.global.u64 	%rd2, %rd4;
	mov.f64 	%fd110, 0d0000000000000000;
$L__BB1_2:
	setp.ge.u32 	%p2, %r3, %r24;
	setp.ge.s32 	%p3, %r37, %r24;
	mov.f64 	%fd108, 0d0000000000000000;
	or.pred  	%p4, %p2, %p3;
	@%p4 bra 	$L__BB1_4;
	mul.wide.u32 	%rd6, %r38, 8;
	add.s64 	%rd7, %rd1, %rd6;
	ld.global.f64 	%fd108, [%rd7];
$L__BB1_4:
	setp.ge.u32 	%p5, %r5, %r24;
	st.shared.f64 	[%r7], %fd108;
	setp.ge.s32 	%p6, %r39, %r24;
	mov.f64 	%fd109, 0d0000000000000000;
	or.pred  	%p7, %p5, %p6;
	@%p7 bra 	$L__BB1_6;
	mul.wide.u32 	%rd8, %r40, 8;
	add.s64 	%rd9, %rd2, %rd8;
	ld.global.f64 	%fd109, [%rd9];
$L__BB1_6:
	st.shared.f64 	[%r8], %fd109;
	bar.sync 	0;
	ld.shared.f64 	%fd12, [%r6];
	ld.shared.f64 	%fd13, [%r9];
	fma.rn.f64 	%fd14, %fd12, %fd13, %fd110;
	ld.shared.f64 	%fd15, [%r6+8];
	ld.shared.f64 	%fd16, [%r9+256];
	fma.rn.f64 	%fd17, %fd15, %fd16, %fd14;
	ld.shared.f64 	%fd18, [%r6+16];
	ld.shared.f64 	%fd19, [%r9+512];
	fma.rn.f64 	%fd20, %fd18, %fd19, %fd17;
	ld.shared.f64 	%fd21, [%r6+24];
	ld.shared.f64 	%fd22, [%r9+768];
	fma.rn.f64 	%fd23, %fd21, %fd22, %fd20;
	ld.shared.f64 	%fd24, [%r6+32];
	ld.shared.f64 	%fd25, [%r9+1024];
	fma.rn.f64 	%fd26, %fd24, %fd25, %fd23;
	ld.shared.f64 	%fd27, [%r6+40];
	ld.shared.f64 	%fd28, [%r9+1280];
	fma.rn.f64 	%fd29, %fd27, %fd28, %fd26;
	ld.shared.f64 	%fd30, [%r6+48];
	ld.shared.f64 	%fd31, [%r9+1536];
	fma.rn.f64 	%fd32, %fd30, %fd31, %fd29;
	ld.shared.f64 	%fd33, [%r6+56];
	ld.shared.f64 	%fd34, [%r9+1792];
	fma.rn.f64 	%fd35, %fd33, %fd34, %fd32;
	ld.shared.f64 	%fd36, [%r6+64];
	ld.shared.f64 	%fd37, [%r9+2048];
	fma.rn.f64 	%fd38, %fd36, %fd37, %fd35;
	ld.shared.f64 	%fd39, [%r6+72];
	ld.shared.f64 	%fd40, [%r9+2304];
	fma.rn.f64 	%fd41, %fd39, %fd40, %fd38;
	ld.shared.f64 	%fd42, [%r6+80];
	ld.shared.f64 	%fd43, [%r9+2560];
	fma.rn.f64 	%fd44, %fd42, %fd43, %fd41;
	ld.shared.f64 	%fd45, [%r6+88];
	ld.shared.f64 	%fd46, [%r9+2816];
	fma.rn.f64 	%fd47, %fd45, %fd46, %fd44;
	ld.shared.f64 	%fd48, [%r6+96];
	ld.shared.f64 	%fd49, [%r9+3072];
	fma.rn.f64 	%fd50, %fd48, %fd49, %fd47;
	ld.shared.f64 	%fd51, [%r6+104];
	ld.shared.f64 	%fd52, [%r9+3328];
	fma.rn.f64 	%fd53, %fd51, %fd52, %fd50;
	ld.shared.f64 	%fd54, [%r6+112];
	ld.shared.f64 	%fd55, [%r9+3584];
	fma.rn.f64 	%fd56, %fd54, %fd55, %fd53;
	ld.shared.f64 	%fd57, [%r6+120];
	ld.shared.f64 	%fd58, [%r9+3840];
	fma.rn.f64 	%fd59, %fd57, %fd58, %fd56;
	ld.shared.f64 	%fd60, [%r6+128];
	ld.shared.f64 	%fd61, [%r9+4096];
	fma.rn.f64 	%fd62, %fd60, %fd61, %fd59;
	ld.shared.f64 	%fd63, [%r6+136];
	ld.shared.f64 	%fd64, [%r9+4352];
	fma.rn.f64 	%fd65, %fd63, %fd64, %fd62;
	ld.shared.f64 	%fd66, [%r6+144];
	ld.shared.f64 	%fd67, [%r9+4608];
	fma.rn.f64 	%fd68, %fd66, %fd67, %fd65;
	ld.shared.f64 	%fd69, [%r6+152];
	ld.shared.f64 	%fd70, [%r9+4864];
	fma.rn.f64 	%fd71, %fd69, %fd70, %fd68;
	ld.shared.f64 	%fd72, [%r6+160];
	ld.shared.f64 	%fd73, [%r9+5120];
	fma.rn.f64 	%fd74, %fd72, %fd73, %fd71;
	ld.shared.f64 	%fd75, [%r6+168];
	ld.shared.f64 	%fd76, [%r9+5376];
	fma.rn.f64 	%fd77, %fd75, %fd76, %fd74;
	ld.shared.f64 	%fd78, [%r6+176];
	ld.shared.f64 	%fd79, [%r9+5632];
	fma.rn.f64 	%fd80, %fd78, %fd79, %fd77;
	ld.shared.f64 	%fd81, [%r6+184];
	ld.shared.f64 	%fd82, [%r9+5888];
	fma.rn.f64 	%fd83, %fd81, %fd82, %fd80;
	ld.shared.f64 	%fd84, [%r6+192];
	ld.shared.f64 	%fd85, [%r9+6144];
	fma.rn.f64 	%fd86, %fd84, %fd85, %fd83;
	ld.shared.f64 	%fd87, [%r6+200];
	ld.shared.f64 	%fd88, [%r9+6400];
	fma.rn.f64 	%fd89, %fd87, %fd88, %fd86;
	ld.shared.f64 	%fd90, [%r6+208];
	ld.shared.f64 	%fd91, [%r9+6656];
	fma.rn.f64 	%fd92, %fd90, %fd91, %fd89;
	ld.shared.f64 	%fd93, [%r6+216];
	ld.shared.f64 	%fd94, [%r9+6912];
	fma.rn.f64 	%fd95, %fd93, %fd94, %fd92;
	ld.shared.f64 	%fd96, [%r6+224];
	ld.shared.f64 	%fd97, [%r9+7168];
	fma.rn.f64 	%fd98, %fd96, %fd97, %fd95;
	ld.shared.f64 	%fd99, [%r6+232];
	ld.shared.f64 	%fd100, [%r9+7424];
	fma.rn.f64 	%fd101, %fd99, %fd100, %fd98;
	ld.shared.f64 	%fd102, [%r6+240];
	ld.shared.f64 	%fd103, [%r9+7680];
	fma.rn.f64 	%fd104, %fd102, %fd103, %fd101;
	ld.shared.f64 	%fd105, [%r6+248];
	ld.shared.f64 	%fd106, [%r9+7936];
	fma.rn.f64 	%fd110, %fd105, %fd106, %fd104;
	bar.sync 	0;
	add.s32 	%r41, %r41, 1;
	setp.ne.s32 	%p8, %r41, 0;
	add.s32 	%r40, %r40, %r12;
	add.s32 	%r39, %r39, 32;
	add.s32 	%r38, %r38, 32;
	add.s32 	%r37, %r37, 32;
	@%p8 bra 	$L__BB1_2;
$L__BB1_7:
	max.s32 	%r35, %r3, %r5;
	setp.ge.s32 	%p9, %r35, %r24;
	@%p9 bra 	$L__BB1_9;
	mad.lo.s32 	%r36, %r24, %r3, %r5;
	cvta.to.global.u64 	%rd10, %rd5;
	mul.wide.u32 	%rd11, %r36, 8;
	add.s64 	%rd12, %rd10, %rd11;
	st.global.f64 	[%rd12], %fd110;
$L__BB1_9:
	ret;

}


// ===== COMPILED SASS (sm_100) =====

	.target	sm_100

	.elftype	@"ET_EXEC"


//--------------------- .note.nv.tkinfo           --------------------------
	.section	.note.nv.tkinfo,"",@"SHT_NOTE"
	.sectionflags	@"SHF_NOTE_NV_TKINFO"
	.tkinfo
        /*0018*/ 	.word	0x00000002
        /*0030*/ 	.string	""
        /*0030*/ 	.string	"ptxas"
        /*0030*/ 	.string	"Cuda compilation tools, release 13.0, V13.0.88"
        /*0030*/ 	.string	"Build cuda_13.0.r13.0/compiler.36424714_0"
        /*0030*/ 	.string	"-arch sm_100 -m 64 "



//--------------------- .note.nv.cuinfo           --------------------------
	.section	.note.nv.cuinfo,"",@"SHT_NOTE"
	.sectionflags	@"SHF_NOTE_NV_CUINFO"
        /*0018*/ 	.short	0x0002
        /*001a*/ 	.short	0x0064
        /*001c*/ 	.short	0x0082
	.zero		2


//--------------------- .nv.info                  --------------------------
	.section	.nv.info,"",@"SHT_CUDA_INFO"
	.align	4


	//----- nvinfo : EIATTR_REGCOUNT
	.align		4
        /*0000*/ 	.byte	0x04, 0x2f
        /*0002*/ 	.short	(.L_1 - .L_0)
	.align		4
.L_0:
        /*0004*/ 	.word	index@(_Z18dgemm_naive_kernelPdS_S_i)
        /*0008*/ 	.word	0x0000001e


	//----- nvinfo : EIATTR_FRAME_SIZE
	.align		4
.L_1:
        /*000c*/ 	.byte	0x04, 0x11
        /*000e*/ 	.short	(.L_3 - .L_2)
	.align		4
.L_2:
        /*0010*/ 	.word	index@(_Z18dgemm_naive_kernelPdS_S_i)
        /*0014*/ 	.word	0x00000000


	//----- nvinfo : EIATTR_REGCOUNT
	.align		4
.L_3:
        /*0018*/ 	.byte	0x04, 0x2f
        /*001a*/ 	.short	(.L_5 - .L_4)
	.align		4
.L_4:
        /*001c*/ 	.word	index@(_Z18dgemm_tiled_kernelPdS_S_i)
        /*0020*/ 	.word	0x00000020


	//----- nvinfo : EIATTR_FRAME_SIZE
	.align		4
.L_5:
        /*0024*/ 	.byte	0x04, 0x11
        /*0026*/ 	.short	(.L_7 - .L_6)
	.align		4
.L_6:
        /*0028*/ 	.word	index@(_Z18dgemm_tiled_kernelPdS_S_i)
        /*002c*/ 	.word	0x00000000


	//----- nvinfo : EIATTR_MIN_STACK_SIZE
	.align		4
.L_7:
        /*0030*/ 	.byte	0x04, 0x12
        /*0032*/ 	.short	(.L_9 - .L_8)
	.align		4
.L_8:
        /*0034*/ 	.word	index@(_Z18dgemm_tiled_kernelPdS_S_i)
        /*0038*/ 	.word	0x00000000


	//----- nvinfo : EIATTR_MIN_STACK_SIZE
	.align		4
.L_9:
        /*003c*/ 	.byte	0x04, 0x12
        /*003e*/ 	.short	(.L_11 - .L_10)
	.align		4
.L_10:
        /*0040*/ 	.word	index@(_Z18dgemm_naive_kernelPdS_S_i)
        /*0044*/ 	.word	0x00000000
.L_11:


//--------------------- .nv.compat                --------------------------
	.section	.nv.compat,"",@"SHT_CUDA_COMPAT_INFO"
	.align	4
        /*0000*/ 	.byte	0x02, 0x09, 0x00, 0x00, 0x02, 0x02, 0x01, 0x00, 0x02, 0x05, 0x05, 0x00, 0x03, 0x07, 0x01, 0x01
        /*0010*/ 	.byte	0x02, 0x03, 0x00, 0x00, 0x02, 0x06, 0x01, 0x00, 0x04, 0x0b, 0x08, 0x00, 0x01, 0x00, 0x00, 0x00
        /*0020*/ 	.byte	0x00, 0x00, 0x00, 0x00


//--------------------- .nv.info._Z18dgemm_tiled_kernelPdS_S_i --------------------------
	.section	.nv.info._Z18dgemm_tiled_kernelPdS_S_i,"",@"SHT_CUDA_INFO"
	.sectionflags	@""
	.align	4


	//----- nvinfo : EIATTR_CUDA_API_VERSION
	.align		4
        /*0000*/ 	.byte	0x04, 0x37
        /*0002*/ 	.short	(.L_13 - .L_12)
.L_12:
        /*0004*/ 	.word	0x00000082


	//----- nvinfo : EIATTR_KPARAM_INFO
	.align		4
.L_13:
        /*0008*/ 	.byte	0x04, 0x17
        /*000a*/ 	.short	(.L_15 - .L_14)
.L_14:
        /*000c*/ 	.word	0x00000000
        /*0010*/ 	.short	0x0003
        /*0012*/ 	.short	0x0018
        /*0014*/ 	.byte	0x00, 0xf0, 0x11, 0x00


	//----- nvinfo : EIATTR_KPARAM_INFO
	.align		4
.L_15:
        /*0018*/ 	.byte	0x04, 0x17
        /*001a*/ 	.short	(.L_17 - .L_16)
.L_16:
        /*001c*/ 	.word	0x00000000
        /*0020*/ 	.short	0x0002
        /*0022*/ 	.short	0x0010
        /*0024*/ 	.byte	0x00, 0xf5, 0x21, 0x00


	//----- nvinfo : EIATTR_KPARAM_INFO
	.align		4
.L_17:
        /*0028*/ 	.byte	0x04, 0x17
        /*002a*/ 	.short	(.L_19 - .L_18)
.L_18:
        /*002c*/ 	.word	0x00000000
        /*0030*/ 	.short	0x0001
        /*0032*/ 	.short	0x0008
        /*0034*/ 	.byte	0x00, 0xf5, 0x21, 0x00


	//----- nvinfo : EIATTR_KPARAM_INFO
	.align		4
.L_19:
        /*0038*/ 	.byte	0x04, 0x17
        /*003a*/ 	.short	(.L_21 - .L_20)
.L_20:
        /*003c*/ 	.word	0x00000000
        /*0040*/ 	.short	0x0000
        /*0042*/ 	.short	0x0000
        /*0044*/ 	.byte	0x00, 0xf5, 0x21, 0x00


	//----- nvinfo : EIATTR_SPARSE_MMA_MASK
	.align		4
.L_21:
        /*0048*/ 	.byte	0x03, 0x50
        /*004a*/ 	.short	0x0000


	//----- nvinfo : EIATTR_MAXREG_COUNT
	.align		4
        /*004c*/ 	.byte	0x03, 0x1b
        /*004e*/ 	.short	0x00ff


	//----- nvinfo : EIATTR_NUM_BARRIERS
	.align		4
        /*0050*/ 	.byte	0x02, 0x4c
        /*0052*/ 	.byte	0x01
	.zero		1


	//----- nvinfo : EIATTR_MERCURY_ISA_VERSION
	.align		4
        /*0054*/ 	.byte	0x03, 0x5f
        /*0056*/ 	.short	0x0101


	//----- nvinfo : EIATTR_VRC_CTA_INIT_COUNT
	.align		4
        /*0058*/ 	.byte	0x02, 0x4a
	.zero		1
	.zero		1


	//----- nvinfo : EIATTR_EXIT_INSTR_OFFSETS
	.align		4
        /*005c*/ 	.byte	0x04, 0x1c
        /*005e*/ 	.short	(.L_23 - .L_22)


	//   ....[0]....
.L_22:
        /*0060*/ 	.word	0x00000880


	//   ....[1]....
        /*0064*/ 	.word	0x000008d0


	//----- nvinfo : EIATTR_CBANK_PARAM_SIZE
	.align		4
.L_23:
        /*0068*/ 	.byte	0x03, 0x19
        /*006a*/ 	.short	0x001c


	//----- nvinfo : EIATTR_PARAM_CBANK
	.align		4
        /*006c*/ 	.byte	0x04, 0x0a
        /*006e*/ 	.short	(.L_25 - .L_24)
	.align		4
.L_24:
        /*0070*/ 	.word	index@(.nv.constant0._Z18dgemm_tiled_kernelPdS_S_i)
        /*0074*/ 	.short	0x0380
        /*0076*/ 	.short	0x001c


	//----- nvinfo : EIATTR_SW_WAR
	.align		4
.L_25:
        /*0078*/ 	.byte	0x04, 0x36
        /*007a*/ 	.short	(.L_27 - .L_26)
.L_26:
        /*007c*/ 	.word	0x00000008
.L_27:


//--------------------- .nv.info._Z18dgemm_naive_kernelPdS_S_i --------------------------
	.section	.nv.info._Z18dgemm_naive_kernelPdS_S_i,"",@"SHT_CUDA_INFO"
	.sectionflags	@""
	.align	4


	//----- nvinfo : EIATTR_CUDA_API_VERSION
	.align		4
        /*0000*/ 	.byte	0x04, 0x37
        /*0002*/ 	.short	(.L_29 - .L_28)
.L_28:
        /*0004*/ 	.word	0x00000082


	//----- nvinfo : EIATTR_KPARAM_INFO
	.align		4
.L_29:
        /*0008*/ 	.byte	0x04, 0x17
        /*000a*/ 	.short	(.L_31 - .L_30)
.L_30:
        /*000c*/ 	.word	0x00000000
        /*0010*/ 	.short	0x0003
        /*0012*/ 	.short	0x0018
        /*0014*/ 	.byte	0x00, 0xf0, 0x11, 0x00


	//----- nvinfo : EIATTR_KPARAM_INFO
	.align		4
.L_31:
        /*0018*/ 	.byte	0x04, 0x17
        /*001a*/ 	.short	(.L_33 - .L_32)
.L_32:
        /*001c*/ 	.word	0x00000000
        /*0020*/ 	.short	0x0002
        /*0022*/ 	.short	0x0010
        /*0024*/ 	.byte	0x00, 0xf5, 0x21, 0x00


	//----- nvinfo : EIATTR_KPARAM_INFO
	.align		4
.L_33:
        /*0028*/ 	.byte	0x04, 0x17
        /*002a*/ 	.short	(.L_35 - .L_34)
.L_34:
        /*002c*/ 	.word	0x00000000
        /*0030*/ 	.short	0x0001
        /*0032*/ 	.short	0x0008
        /*0034*/ 	.byte	0x00, 0xf5, 0x21, 0x00


	//----- nvinfo : EIATTR_KPARAM_INFO
	.align		4
.L_35:
        /*0038*/ 	.byte	0x04, 0x17
        /*003a*/ 	.short	(.L_37 - .L_36)
.L_36:
        /*003c*/ 	.word	0x00000000
        /*0040*/ 	.short	0x0000
        /*0042*/ 	.short	0x0000
        /*0044*/ 	.byte	0x00, 0xf5, 0x21, 0x00


	//----- nvinfo : EIATTR_SPARSE_MMA_MASK
	.align		4
.L_37:
        /*0048*/ 	.byte	0x03, 0x50
        /*004a*/ 	.short	0x0000


	//----- nvinfo : EIATTR_MAXREG_COUNT
	.align		4
        /*004c*/ 	.byte	0x03, 0x1b
        /*004e*/ 	.short	0x00ff


	//----- nvinfo : EIATTR_MERCURY_ISA_VERSION
	.align		4
        /*0050*/ 	.byte	0x03, 0x5f
        /*0052*/ 	.short	0x0101


	//----- nvinfo : EIATTR_VRC_CTA_INIT_COUNT
	.align		4
        /*0054*/ 	.byte	0x02, 0x4a
	.zero		1
	.zero		1


	//----- nvinfo : EIATTR_EXIT_INSTR_OFFSETS
	.align		4
        /*0058*/ 	.byte	0x04, 0x1c
        /*005a*/ 	.short	(.L_39 - .L_38)


	//   ....[0]....
.L_38:
        /*005c*/ 	.word	0x000000c0


	//   ....[1]....
        /*0060*/ 	.word	0x00000ad0


	//----- nvinfo : EIATTR_CBANK_PARAM_SIZE
	.align		4
.L_39:
        /*0064*/ 	.byte	0x03, 0x19
        /*0066*/ 	.short	0x001c


	//----- nvinfo : EIATTR_PARAM_CBANK
	.align		4
        /*0068*/ 	.byte	0x04, 0x0a
        /*006a*/ 	.short	(.L_41 - .L_40)
	.align		4
.L_40:
        /*006c*/ 	.word	index@(.nv.constant0._Z18dgemm_naive_kernelPdS_S_i)
        /*0070*/ 	.short	0x0380
        /*0072*/ 	.short	0x001c


	//----- nvinfo : EIATTR_SW_WAR
	.align		4
.L_41:
        /*0074*/ 	.byte	0x04, 0x36
        /*0076*/ 	.short	(.L_43 - .L_42)
.L_42:
        /*0078*/ 	.word	0x00000008
.L_43:


//--------------------- .nv.callgraph             --------------------------
	.section	.nv.callgraph,"",@"SHT_CUDA_CALLGRAPH"
	.align	4
	.sectionentsize	8
	.align		4
        /*0000*/ 	.word	0x00000000
	.align		4
        /*0004*/ 	.word	0xffffffff
	.align		4
        /*0008*/ 	.word	0x00000000
	.align		4
        /*000c*/ 	.word	0xfffffffe
	.align		4
        /*0010*/ 	.word	0x00000000
	.align		4
        /*0014*/ 	.word	0xfffffffd
	.align		4
        /*0018*/ 	.word	0x00000000
	.align		4
        /*001c*/ 	.word	0xfffffffc


//--------------------- .text._Z18dgemm_tiled_kernelPdS_S_i --------------------------
	.section	.text._Z18dgemm_tiled_kernelPdS_S_i,"ax",@progbits
	.align	128
        .global         _Z18dgemm_tiled_kernelPdS_S_i
        .type           _Z18dgemm_tiled_kernelPdS_S_i,@function
        .size           _Z18dgemm_tiled_kernelPdS_S_i,(.L_x_8 - _Z18dgemm_tiled_kernelPdS_S_i)
        .other          _Z18dgemm_tiled_kernelPdS_S_i,@"STO_CUDA_ENTRY STV_DEFAULT"
_Z18dgemm_tiled_kernelPdS_S_i:
.text._Z18dgemm_tiled_kernelPdS_S_i:
[----:B------:R-:W-:Y:S01]  /*0000*/  LDC R1, c[0x0][0x37c] ;  /* 0x0000df00ff017b82 */ /* 0x000fe20000000800 */
[----:B------:R-:W0:Y:S01]  /*0010*/  LDCU UR4, c[0x0][0x398] ;  /* 0x00007300ff0477ac */ /* 0x000e220008000800 */
[----:B------:R-:W1:Y:S01]  /*0020*/  S2R R18, SR_CTAID.Y ;  /* 0x0000000000127919 */ /* 0x000e620000002600 */
[----:B------:R-:W-:Y:S01]  /*0030*/  CS2R R10, SRZ ;  /* 0x00000000000a7805 */ /* 0x000fe2000001ff00 */
[----:B------:R-:W2:Y:S01]  /*0040*/  LDCU.64 UR8, c[0x0][0x358] ;  /* 0x00006b00ff0877ac */ /* 0x000ea20008000a00 */
[----:B------:R-:W1:Y:S01]  /*0050*/  S2R R19, SR_TID.Y ;  /* 0x0000000000137919 */ /* 0x000e620000002200 */
[----:B------:R-:W3:Y:S01]  /*0060*/  S2R R4, SR_CTAID.X ;  /* 0x0000000000047919 */ /* 0x000ee20000002500 */
[----:B------:R-:W3:Y:S01]  /*0070*/  S2R R21, SR_TID.X ;  /* 0x0000000000157919 */ /* 0x000ee20000002100 */
[----:B0-----:R-:W-:-:S05]  /*0080*/  IMAD.U32 R6, RZ, RZ, UR4 ;  /* 0x00000004ff067e24 */ /* 0x001fca000f8e00ff */
[----:B------:R-:W-:Y:S01]  /*0090*/  ISETP.GE.AND P0, PT, R6, 0x1, PT ;  /* 0x000000010600780c */ /* 0x000fe20003f06270 */
[----:B-1----:R-:W-:Y:S02]  /*00a0*/  IMAD R18, R18, 0x20, R19 ;  /* 0x0000002012127824 */ /* 0x002fe400078e0213 */
[----:B---3--:R-:W-:-:S10]  /*00b0*/  IMAD R23, R4, 0x20, R21 ;  /* 0x0000002004177824 */ /* 0x008fd400078e0215 */
[----:B--2---:R-:W-:Y:S05]  /*00c0*/  @!P0 BRA `(.L_x_0) ;  /* 0x0000000400e48947 */ /* 0x004fea0003800000 */
[----:B------:R-:W0:Y:S01]  /*00d0*/  S2UR UR6, SR_CgaCtaId ;  /* 0x00000000000679c3 */ /* 0x000e220000008800 */
[----:B------:R-:W-:Y:S01]  /*00e0*/  UMOV UR4, 0x400 ;  /* 0x0000040000047882 */ /* 0x000fe20000000000 */
[----:B------:R-:W-:Y:S01]  /*00f0*/  IADD3 R2, PT, PT, R6, 0x1f, RZ ;  /* 0x0000001f06027810 */ /* 0x000fe20007ffe0ff */
[----:B------:R-:W-:Y:S01]  /*0100*/  UIADD3 UR5, UPT, UPT, UR4, 0x2000, URZ ;  /* 0x0000200004057890 */ /* 0x000fe2000fffe0ff */
[-CC-:B------:R-:W-:Y:S01]  /*0110*/  IMAD R17, R19, R6.reuse, R21.reuse ;  /* 0x0000000613117224 */ /* 0x180fe200078e0215 */
[----:B------:R-:W-:Y:S02]  /*0120*/  CS2R R10, SRZ ;  /* 0x00000000000a7805 */ /* 0x000fe4000001ff00 */
[----:B------:R-:W-:Y:S01]  /*0130*/  SHF.R.U32.HI R2, RZ, 0x5, R2 ;  /* 0x00000005ff027819 */ /* 0x000fe20000011602 */
[----:B------:R-:W-:Y:S01]  /*0140*/  IMAD R7, R18, R6, R21 ;  /* 0x0000000612077224 */ /* 0x000fe200078e0215 */
[----:B------:R-:W1:Y:S01]  /*0150*/  LDC R0, c[0x0][0x398] ;  /* 0x0000e600ff007b82 */ /* 0x000e620000000800 */
[----:B------:R-:W-:-:S02]  /*0160*/  IMAD R17, R4, 0x20, R17 ;  /* 0x0000002004117824 */ /* 0x000fc400078e0211 */
[----:B------:R-:W-:Y:S01]  /*0170*/  IMAD.MOV R16, RZ, RZ, -R2 ;  /* 0x000000ffff107224 */ /* 0x000fe200078e0a02 */
[----:B0-----:R-:W-:Y:S02]  /*0180*/  ULEA UR5, UR6, UR5, 0x18 ;  /* 0x0000000506057291 */ /* 0x001fe4000f8ec0ff */
[----:B------:R-:W-:-:S04]  /*0190*/  ULEA UR4, UR6, UR4, 0x18 ;  /* 0x0000000406047291 */ /* 0x000fc8000f8ec0ff */
[----:B------:R-:W-:Y:S02]  /*01a0*/  LEA R3, R21, UR5, 0x3 ;  /* 0x0000000515037c11 */ /* 0x000fe4000f8e18ff */
[----:B------:R-:W-:-:S03]  /*01b0*/  LEA R5, R19, UR4, 0x8 ;  /* 0x0000000413057c11 */ /* 0x000fc6000f8e40ff */
[----:B------:R-:W-:Y:S01]  /*01c0*/  IMAD R2, R19, 0x100, R3 ;  /* 0x0000010013027824 */ /* 0x000fe200078e0203 */
[----:B------:R-:W-:-:S07]  /*01d0*/  LEA R4, R21, R5, 0x3 ;  /* 0x0000000515047211 */ /* 0x000fce00078e18ff */
.L_x_1:
[----:B-1----:R-:W-:Y:S01]  /*01e0*/  IMAD.MOV.U32 R6, RZ, RZ, R0 ;  /* 0x000000ffff067224 */ /* 0x002fe200078e0000 */
[----:B------:R-:W-:Y:S02]  /*01f0*/  CS2R R14, SRZ ;  /* 0x00000000000e7805 */ /* 0x000fe4000001ff00 */
[----:B------:R-:W-:Y:S02]  /*0200*/  CS2R R28, SRZ ;  /* 0x00000000001c7805 */ /* 0x000fe4000001ff00 */
[-C--:B------:R-:W-:Y:S02]  /*0210*/  ISETP.GE.AND P1, PT, R21, R6.reuse, PT ;  /* 0x000000061500720c */ /* 0x080fe40003f26270 */
[-C--:B------:R-:W-:Y:S02]  /*0220*/  ISETP.GE.AND P0, PT, R19, R6.reuse, PT ;  /* 0x000000061300720c */ /* 0x080fe40003f06270 */
[-C--:B------:R-:W-:Y:S02]  /*0230*/  ISETP.GE.U32.OR P1, PT, R18, R6.reuse, P1 ;  /* 0x000000061200720c */ /* 0x080fe40000f26470 */
[----:B------:R-:W-:-:S11]  /*0240*/  ISETP.GE.U32.OR P0, PT, R23, R6, P0 ;  /* 0x000000061700720c */ /* 0x000fd60000706470 */
[----:B------:R-:W0:Y:S08]  /*0250*/  @!P1 LDC.64 R12, c[0x0][0x380] ;  /* 0x0000e000ff0c9b82 */ /* 0x000e300000000a00 */
[----:B------:R-:W1:Y:S01]  /*0260*/  @!P0 LDC.64 R8, c[0x0][0x388] ;  /* 0x0000e200ff088b82 */ /* 0x000e620000000a00 */
[----:B0-----:R-:W-:-:S05]  /*0270*/  @!P1 IMAD.WIDE.U32 R24, R7, 0x8, R12 ;  /* 0x0000000807189825 */ /* 0x001fca00078e000c */
[----:B------:R-:W2:Y:S01]  /*0280*/  @!P1 LDG.E.64 R14, desc[UR8][R24.64] ;  /* 0x00000008180e9981 */ /* 0x000ea2000c1e1b00 */
[----:B-1----:R-:W-:-:S05]  /*0290*/  @!P0 IMAD.WIDE.U32 R8, R17, 0x8, R8 ;  /* 0x0000000811088825 */ /* 0x002fca00078e0008 */
[----:B------:R-:W3:Y:S04]  /*02a0*/  @!P0 LDG.E.64 R28, desc[UR8][R8.64] ;  /* 0x00000008081c8981 */ /* 0x000ee8000c1e1b00 */
[----:B--2---:R-:W-:Y:S04]  /*02b0*/  STS.64 [R4], R14 ;  /* 0x0000000e04007388 */ /* 0x004fe80000000a00 */
[----:B---3--:R-:W-:Y:S01]  /*02c0*/  STS.64 [R2], R28 ;  /* 0x0000001c02007388 */ /* 0x008fe20000000a00 */
[----:B------:R-:W-:Y:S06]  /*02d0*/  BAR.SYNC.DEFER_BLOCKING 0x0 ;  /* 0x0000000000007b1d */ /* 0x000fec0000010000 */
[----:B------:R-:W-:Y:S04]  /*02e0*/  LDS.64 R26, [R3] ;  /* 0x00000000031a7984 */ /* 0x000fe80000000a00 */
[----:B------:R-:W0:Y:S04]  /*02f0*/  LDS.128 R12, [R5] ;  /* 0x00000000050c7984 */ /* 0x000e280000000c00 */
[----:B------:R-:W1:Y:S01]  /*0300*/  LDS.64 R24, [R3+0x100] ;  /* 0x0001000003187984 */ /* 0x000e620000000a00 */
[----:B0-----:R-:W-:-:S03]  /*0310*/  DFMA R26, R12, R26, R10 ;  /* 0x0000001a0c1a722b */ /* 0x001fc6000000000a */
[----:B------:R-:W-:Y:S04]  /*0320*/  LDS.64 R12, [R3+0x200] ;  /* 0x00020000030c7984 */ /* 0x000fe80000000a00 */
[----:B------:R-:W0:Y:S01]  /*0330*/  LDS.128 R8, [R5+0x10] ;  /* 0x0000100005087984 */ /* 0x000e220000000c00 */
[----:B-1----:R-:W-:-:S03]  /*0340*/  DFMA R14, R24, R14, R26 ;  /* 0x0000000e180e722b */ /* 0x002fc6000000001a */
[----:B------:R-:W1:Y:S04]  /*0350*/  LDS.64 R24, [R3+0x300] ;  /* 0x0003000003187984 */ /* 0x000e680000000a00 */
[----:B------:R-:W-:Y:S01]  /*0360*/  LDS.64 R26, [R3+0x400] ;  /* 0x00040000031a7984 */ /* 0x000fe20000000a00 */
[----:B0-----:R-:W-:-:S03]  /*0370*/  DFMA R8, R8, R12, R14 ;  /* 0x0000000c0808722b */ /* 0x001fc6000000000e */
[----:B------:R-:W0:Y:S05]  /*0380*/  LDS.128 R12, [R5+0x20] ;  /* 0x00002000050c7984 */ /* 0x000e2a0000000c00 */
[----:B-1----:R-:W-:Y:S01]  /*0390*/  DFMA R8, R24, R10, R8 ;  /* 0x0000000a1808722b */ /* 0x002fe20000000008 */
[----:B------:R-:W1:Y:S07]  /*03a0*/  LDS.64 R24, [R3+0x500] ;  /* 0x0005000003187984 */ /* 0x000e6e0000000a00 */
[----:B0-----:R-:W-:Y:S01]  /*03b0*/  DFMA R26, R12, R26, R8 ;  /* 0x0000001a0c1a722b */ /* 0x001fe20000000008 */
[----:B------:R-:W-:Y:S04]  /*03c0*/  LDS.64 R12, [R3+0x600] ;  /* 0x00060000030c7984 */ /* 0x000fe80000000a00 */
[----:B------:R-:W0:Y:S03]  /*03d0*/  LDS.128 R8, [R5+0x30] ;  /* 0x0000300005087984 */ /* 0x000e260000000c00 */
[----:B-1----:R-:W-:Y:S01]  /*03e0*/  DFMA R14, R24, R14, R26 ;  /* 0x0000000e180e722b */ /* 0x002fe2000000001a */
[----:B------:R-:W1:Y:S04]  /*03f0*/  LDS.64 R24, [R3+0x700] ;  /* 0x0007000003187984 */ /* 0x000e680000000a00 */
[----:B------:R-:W-:Y:S03]  /*0400*/  LDS.64 R26, [R3+0x800] ;  /* 0x00080000031a7984 */ /* 0x000fe60000000a00 */
[----:B0-----:R-:W-:-:S02]  /*0410*/  DFMA R8, R8, R12, R14 ;  /* 0x0000000c0808722b */ /* 0x001fc4000000000e */
[----:B------:R-:W0:Y:S06]  /*0420*/  LDS.128 R12, [R5+0x40] ;  /* 0x00004000050c7984 */ /* 0x000e2c0000000c00 */
        /* <DEDUP_REMOVED lines=56> */
[----:B------:R-:W1:Y:S01]  /*07b0*/  LDS.64 R14, [R3+0x1f00] ;  /* 0x001f0000030e7984 */ /* 0x000e620000000a00 */
[----:B------:R-:W-:Y:S01]  /*07c0*/  IADD3 R16, PT, PT, R16, 0x1, RZ ;  /* 0x0000000110107810 */ /* 0x000fe20007ffe0ff */
[----:B------:R-:W-:Y:S03]  /*07d0*/  BAR.SYNC.DEFER_BLOCKING 0x0 ;  /* 0x0000000000007b1d */ /* 0x000fe60000010000 */
[----:B------:R-:W-:Y:S01]  /*07e0*/  ISETP.NE.AND P0, PT, R16, RZ, PT ;  /* 0x000000ff1000720c */ /* 0x000fe20003f05270 */
[----:B------:R-:W-:Y:S01]  /*07f0*/  VIADD R19, R19, 0x20 ;  /* 0x0000002013137836 */ /* 0x000fe20000000000 */
[----:B------:R-:W-:Y:S01]  /*0800*/  IADD3 R7, PT, PT, R7, 0x20, RZ ;  /* 0x0000002007077810 */ /* 0x000fe20007ffe0ff */
[----:B------:R-:W-:-:S02]  /*0810*/  VIADD R21, R21, 0x20 ;  /* 0x0000002015157836 */ /* 0x000fc40000000000 */
[----:B------:R-:W-:Y:S01]  /*0820*/  IMAD R17, R6, 0x20, R17 ;  /* 0x0000002006117824 */ /* 0x000fe200078e0211 */
[----:B0-----:R-:W-:-:S08]  /*0830*/  DFMA R8, R8, R12, R24 ;  /* 0x0000000c0808722b */ /* 0x001fd00000000018 */
[----:B-1----:R-:W-:Y:S01]  /*0840*/  DFMA R10, R14, R10, R8 ;  /* 0x0000000a0e0a722b */ /* 0x002fe20000000008 */
[----:B------:R-:W-:Y:S10]  /*0850*/  @P0 BRA `(.L_x_1) ;  /* 0xfffffff800600947 */ /* 0x000ff4000383ffff */
.L_x_0:
[----:B------:R-:W-:-:S04]  /*0860*/  VIMNMX R3, PT, PT, R18, R23, !PT ;  /* 0x0000001712037248 */ /* 0x000fc80007fe0100 */
[----:B------:R-:W-:-:S13]  /*0870*/  ISETP.GE.AND P0, PT, R3, R6, PT ;  /* 0x000000060300720c */ /* 0x000fda0003f06270 */
[----:B------:R-:W-:Y:S05]  /*0880*/  @P0 EXIT ;  /* 0x000000000000094d */ /* 0x000fea0003800000 */
[----:B------:R-:W0:Y:S01]  /*0890*/  LDC.64 R2, c[0x0][0x390] ;  /* 0x0000e400ff027b82 */ /* 0x000e220000000a00 */
[----:B------:R-:W-:-:S04]  /*08a0*/  IMAD R23, R18, R6, R23 ;  /* 0x0000000612177224 */ /* 0x000fc800078e0217 */
[----:B0-----:R-:W-:-:S05]  /*08b0*/  IMAD.WIDE.U32 R2, R23, 0x8, R2 ;  /* 0x0000000817027825 */ /* 0x001fca00078e0002 */
[----:B------:R-:W-:Y:S01]  /*08c0*/  STG.E.64 desc[UR8][R2.64], R10 ;  /* 0x0000000a02007986 */ /* 0x000fe2000c101b08 */
[----:B------:R-:W-:Y:S05]  /*08d0*/  EXIT ;  /* 0x000000000000794d */ /* 0x000fea0003800000 */
.L_x_2:
[----:B------:R-:W-:-:S00]  /*08e0*/  BRA `(.L_x_2) ;  /* 0xfffffffc00fc7947 */ /* 0x000fc0000383ffff */
[----:B------:R-:W-:-:S00]  /*08f0*/  NOP ;  /* 0x0000000000007918 */ /* 0x000fc00000000000 */
        /* <DEDUP_REMOVED lines=8> */
.L_x_8:


//--------------------- .text._Z18dgemm_naive_kernelPdS_S_i --------------------------
	.section	.text._Z18dgemm_naive_kernelPdS_S_i,"ax",@progbits
	.align	128
        .global         _Z18dgemm_naive_kernelPdS_S_i
        .type           _Z18dgemm_naive_kernelPdS_S_i,@function
        .size           _Z18dgemm_naive_kernelPdS_S_i,(.L_x_9 - _Z18dgemm_naive_kernelPdS_S_i)
        .other          _Z18dgemm_naive_kernelPdS_S_i,@"STO_CUDA_ENTRY STV_DEFAULT"
_Z18dgemm_naive_kernelPdS_S_i:
.text._Z18dgemm_naive_kernelPdS_S_i:
[----:B------:R-:W-:Y:S01]  /*0000*/  LDC R1, c[0x0][0x37c] ;  /* 0x0000df00ff017b82 */ /* 0x000fe20000000800 */
[----:B------:R-:W0:Y:S07]  /*0010*/  S2R R3, SR_TID.X ;  /* 0x0000000000037919 */ /* 0x000e2e0000002100 */
[----:B------:R-:W0:Y:S01]  /*0020*/  LDC R0, c[0x0][0x360] ;  /* 0x0000d800ff007b82 */ /* 0x000e220000000800 */
[----:B------:R-:W1:Y:S01]  /*0030*/  LDCU UR18, c[0x0][0x398] ;  /* 0x00007300ff1277ac */ /* 0x000e620008000800 */
[----:B------:R-:W2:Y:S06]  /*0040*/  S2R R2, SR_TID.Y ;  /* 0x0000000000027919 */ /* 0x000eac0000002200 */
[----:B------:R-:W0:Y:S08]  /*0050*/  S2UR UR4, SR_CTAID.X ;  /* 0x00000000000479c3 */ /* 0x000e300000002500 */
[----:B------:R-:W2:Y:S08]  /*0060*/  S2UR UR5, SR_CTAID.Y ;  /* 0x00000000000579c3 */ /* 0x000eb00000002600 */
[----:B------:R-:W2:Y:S01]  /*0070*/  LDC R21, c[0x0][0x364] ;  /* 0x0000d900ff157b82 */ /* 0x000ea20000000800 */
[----:B0-----:R-:W-:-:S02]  /*0080*/  IMAD R0, R0, UR4, R3 ;  /* 0x0000000400007c24 */ /* 0x001fc4000f8e0203 */
[----:B--2---:R-:W-:-:S05]  /*0090*/  IMAD R21, R21, UR5, R2 ;  /* 0x0000000515157c24 */ /* 0x004fca000f8e0202 */
[----:B------:R-:W-:-:S04]  /*00a0*/  VIMNMX R2, PT, PT, R0, R21, !PT ;  /* 0x0000001500027248 */ /* 0x000fc80007fe0100 */
[----:B-1----:R-:W-:-:S13]  /*00b0*/  ISETP.GE.AND P0, PT, R2, UR18, PT ;  /* 0x0000001202007c0c */ /* 0x002fda000bf06270 */
[----:B------:R-:W-:Y:S05]  /*00c0*/  @P0 EXIT ;  /* 0x000000000000094d */ /* 0x000fea0003800000 */
[----:B------:R-:W-:Y:S02]  /*00d0*/  UISETP.GE.U32.AND UP0, UPT, UR18, 0x8, UPT ;  /* 0x000000081200788c */ /* 0x000fe4000bf06070 */
[----:B------:R-:W-:Y:S01]  /*00e0*/  IMAD R21, R21, UR18, RZ ;  /* 0x0000001215157c24 */ /* 0x000fe2000f8e02ff */
[----:B------:R-:W-:Y:S01]  /*00f0*/  CS2R R12, SRZ ;  /* 0x00000000000c7805 */ /* 0x000fe2000001ff00 */
[----:B------:R-:W0:Y:S01]  /*0100*/  LDCU.64 UR16, c[0x0][0x358] ;  /* 0x00006b00ff1077ac */ /* 0x000e220008000a00 */
[----:B------:R-:W-:-:S04]  /*0110*/  UMOV UR4, URZ ;  /* 0x000000ff00047c82 */ /* 0x000fc80008000000 */
[----:B------:R-:W-:Y:S05]  /*0120*/  BRA.U !UP0, `(.L_x_3) ;  /* 0x0000000508147547 */ /* 0x000fea000b800000 */
[----:B------:R-:W1:Y:S01]  /*0130*/  LDCU.128 UR20, c[0x0][0x380] ;  /* 0x00007000ff1477ac */ /* 0x000e620008000c00 */
[----:B------:R-:W-:Y:S01]  /*0140*/  IMAD.MOV.U32 R20, RZ, RZ, R0 ;  /* 0x000000ffff147224 */ /* 0x000fe200078e0000 */
[----:B------:R-:W-:Y:S01]  /*0150*/  CS2R R12, SRZ ;  /* 0x00000000000c7805 */ /* 0x000fe2000001ff00 */
[----:B------:R-:W-:-:S04]  /*0160*/  ULOP3.LUT UR4, UR18, 0x7ffffff8, URZ, 0xc0, !UPT ;  /* 0x7ffffff812047892 */ /* 0x000fc8000f8ec0ff */
[----:B------:R-:W-:Y:S01]  /*0170*/  UIADD3 UR4, UPT, UPT, -UR4, URZ, URZ ;  /* 0x000000ff04047290 */ /* 0x000fe2000fffe1ff */
[----:B-1----:R-:W-:Y:S01]  /*0180*/  MOV R2, UR20 ;  /* 0x0000001400027c02 */ /* 0x002fe20008000f00 */
[----:B------:R-:W-:Y:S01]  /*0190*/  IMAD.U32 R3, RZ, RZ, UR21 ;  /* 0x00000015ff037e24 */ /* 0x000fe2000f8e00ff */
[----:B------:R-:W-:Y:S02]  /*01a0*/  UIMAD.WIDE UR6, UR18, 0x18, UR22 ;  /* 0x00000018120678a5 */ /* 0x000fe4000f8e0216 */
[----:B------:R-:W-:Y:S01]  /*01b0*/  UIMAD.WIDE UR8, UR18, 0x20, UR22 ;  /* 0x00000020120878a5 */ /* 0x000fe2000f8e0216 */
[----:B------:R-:W-:Y:S01]  /*01c0*/  IMAD.WIDE.U32 R2, R21, 0x8, R2 ;  /* 0x0000000815027825 */ /* 0x000fe200078e0002 */
[----:B------:R-:W-:Y:S02]  /*01d0*/  UIMAD.WIDE UR10, UR18, 0x28, UR22 ;  /* 0x00000028120a78a5 */ /* 0x000fe4000f8e0216 */
[----:B------:R-:W-:Y:S01]  /*01e0*/  UIMAD.WIDE UR12, UR18, 0x30, UR22 ;  /* 0x00000030120c78a5 */ /* 0x000fe2000f8e0216 */
[----:B------:R-:W-:Y:S01]  /*01f0*/  IADD3 R8, P0, PT, R2, 0x20, RZ ;  /* 0x0000002002087810 */ /* 0x000fe20007f1e0ff */
[----:B------:R-:W-:-:S03]  /*0200*/  UIMAD.WIDE UR14, UR18, 0x38, UR22 ;  /* 0x00000038120e78a5 */ /* 0x000fc6000f8e0216 */
[----:B------:R-:W-:-:S09]  /*0210*/  IADD3.X R9, PT, PT, RZ, R3, RZ, P0, !PT ;  /* 0x00000003ff097210 */ /* 0x000fd200007fe4ff */
.L_x_4:
[----:B------:R-:W-:Y:S01]  /*0220*/  HFMA2 R23, -RZ, RZ, 0, 4.76837158203125e-07 ;  /* 0x00000008ff177431 */ /* 0x000fe200000001ff */
[----:B------:R-:W-:Y:S01]  /*0230*/  UIMAD.WIDE UR24, UR18, 0x8, UR22 ;  /* 0x00000008121878a5 */ /* 0x000fe2000f8e0216 */
[----:B------:R-:W-:Y:S01]  /*0240*/  IMAD.MOV.U32 R2, RZ, RZ, R8 ;  /* 0x000000ffff027224 */ /* 0x000fe200078e0008 */
[----:B------:R-:W-:Y:S01]  /*0250*/  MOV R3, R9 ;  /* 0x0000000900037202 */ /* 0x000fe20000000f00 */
[----:B------:R-:W-:-:S03]  /*0260*/  UIMAD.WIDE UR20, UR18, 0x10, UR22 ;  /* 0x00000010121478a5 */ /* 0x000fc6000f8e0216 */
[----:B------:R-:W-:Y:S01]  /*0270*/  MOV R19, UR25 ;  /* 0x0000001900137c02 */ /* 0x000fe20008000f00 */
[----:B------:R-:W-:Y:S01]  /*0280*/  IMAD.U32 R18, RZ, RZ, UR24 ;  /* 0x00000018ff127e24 */ /* 0x000fe2000f8e00ff */
[----:B0-----:R-:W2:Y:S01]  /*0290*/  LDG.E.64 R24, desc[UR16][R2.64+-0x20] ;  /* 0xffffe01002187981 */ /* 0x001ea2000c1e1b00 */
[C---:B------:R-:W-:Y:S01]  /*02a0*/  IMAD.WIDE R22, R20.reuse, R23, UR22 ;  /* 0x0000001614167e25 */ /* 0x040fe2000f8e0217 */
[----:B------:R-:W-:Y:S02]  /*02b0*/  MOV R16, UR20 ;  /* 0x0000001400107c02 */ /* 0x000fe40008000f00 */
[----:B------:R-:W3:Y:S01]  /*02c0*/  LDG.E.64 R10, desc[UR16][R2.64+-0x18] ;  /* 0xffffe810020a7981 */ /* 0x000ee2000c1e1b00 */
[----:B------:R-:W-:-:S03]  /*02d0*/  IMAD.WIDE R18, R20, 0x8, R18 ;  /* 0x0000000814127825 */ /* 0x000fc600078e0212 */
[----:B------:R-:W2:Y:S01]  /*02e0*/  LDG.E.64 R22, desc[UR16][R22.64] ;  /* 0x0000001016167981 */ /* 0x000ea2000c1e1b00 */
[----:B------:R-:W-:-:S03]  /*02f0*/  IMAD.U32 R17, RZ, RZ, UR21 ;  /* 0x00000015ff117e24 */ /* 0x000fc6000f8e00ff */
[----:B------:R-:W3:Y:S01]  /*0300*/  LDG.E.64 R18, desc[UR16][R18.64] ;  /* 0x0000001012127981 */ /* 0x000ee2000c1e1b00 */
[----:B------:R-:W-:-:S04]  /*0310*/  IMAD.WIDE R16, R20, 0x8, R16 ;  /* 0x0000000814107825 */ /* 0x000fc800078e0210 */
[----:B------:R-:W-:Y:S01]  /*0320*/  HFMA2 R9, -RZ, RZ, 0, 4.76837158203125e-07 ;  /* 0x00000008ff097431 */ /* 0x000fe200000001ff */
[----:B------:R-:W4:Y:S04]  /*0330*/  LDG.E.64 R14, desc[UR16][R2.64+-0x10] ;  /* 0xfffff010020e7981 */ /* 0x000f28000c1e1b00 */
[----:B------:R-:W4:Y:S01]  /*0340*/  LDG.E.64 R16, desc[UR16][R16.64] ;  /* 0x0000001010107981 */ /* 0x000f22000c1e1b00 */
[----:B------:R-:W-:-:S03]  /*0350*/  IMAD.WIDE R8, R20, R9, UR6 ;  /* 0x0000000614087e25 */ /* 0x000fc6000f8e0209 */
[----:B------:R-:W5:Y:S04]  /*0360*/  LDG.E.64 R6, desc[UR16][R2.64+-0x8] ;  /* 0xfffff81002067981 */ /* 0x000f68000c1e1b00 */
[----:B------:R-:W5:Y:S01]  /*0370*/  LDG.E.64 R8, desc[UR16][R8.64] ;  /* 0x0000001008087981 */ /* 0x000f62000c1e1b00 */
[----:B------:R-:W-:-:S05]  /*0380*/  MOV R5, 0x8 ;  /* 0x0000000800057802 */ /* 0x000fca0000000f00 */
[----:B------:R-:W-:-:S06]  /*0390*/  IMAD.WIDE R4, R20, R5, UR8 ;  /* 0x0000000814047e25 */ /* 0x000fcc000f8e0205 */
[----:B------:R-:W5:Y:S01]  /*03a0*/  LDG.E.64 R4, desc[UR16][R4.64] ;  /* 0x0000001004047981 */ /* 0x000f62000c1e1b00 */
[----:B--2---:R-:W-:Y:S01]  /*03b0*/  DFMA R24, R24, R22, R12 ;  /* 0x000000161818722b */ /* 0x004fe2000000000c */
[----:B------:R-:W-:Y:S02]  /*03c0*/  IMAD.MOV.U32 R23, RZ, RZ, 0x8 ;  /* 0x00000008ff177424 */ /* 0x000fe400078e00ff */
[----:B------:R-:W2:Y:S02]  /*03d0*/  LDG.E.64 R12, desc[UR16][R2.64] ;  /* 0x00000010020c7981 */ /* 0x000ea4000c1e1b00 */
[----:B------:R-:W-:-:S03]  /*03e0*/  IMAD.WIDE R22, R20, R23, UR10 ;  /* 0x0000000a14167e25 */ /* 0x000fc6000f8e0217 */
[----:B---3--:R-:W-:Y:S01]  /*03f0*/  DFMA R18, R10, R18, R24 ;  /* 0x000000120a12722b */ /* 0x008fe20000000018 */
[----:B------:R-:W-:Y:S01]  /*0400*/  MOV R25, 0x8 ;  /* 0x0000000800197802 */ /* 0x000fe20000000f00 */
[----:B------:R-:W3:Y:S04]  /*0410*/  LDG.E.64 R10, desc[UR16][R2.64+0x8] ;  /* 0x00000810020a7981 */ /* 0x000ee8000c1e1b00 */
[----:B------:R-:W3:Y:S01]  /*0420*/  LDG.E.64 R22, desc[UR16][R22.64] ;  /* 0x0000001016167981 */ /* 0x000ee2000c1e1b00 */
[C---:B------:R-:W-:Y:S01]  /*0430*/  IMAD.WIDE R24, R20.reuse, R25, UR12 ;  /* 0x0000000c14187e25 */ /* 0x040fe2000f8e0219 */
[----:B----4-:R-:W-:Y:S01]  /*0440*/  DFMA R16, R14, R16, R18 ;  /* 0x000000100e10722b */ /* 0x010fe20000000012 */
[----:B------:R-:W-:Y:S01]  /*0450*/  MOV R19, 0x8 ;  /* 0x0000000800137802 */ /* 0x000fe20000000f00 */
[----:B------:R-:W4:Y:S04]  /*0460*/  LDG.E.64 R14, desc[UR16][R2.64+0x10] ;  /* 0x00001010020e7981 */ /* 0x000f28000c1e1b00 */
[----:B------:R-:W4:Y:S01]  /*0470*/  LDG.E.64 R24, desc[UR16][R24.64] ;  /* 0x0000001018187981 */ /* 0x000f22000c1e1b00 */
[----:B------:R-:W-:Y:S01]  /*0480*/  IMAD.WIDE R18, R20, R19, UR14 ;  /* 0x0000000e14127e25 */ /* 0x000fe2000f8e0213 */
[----:B-----5:R-:W-:-:S02]  /*0490*/  DFMA R8, R6, R8, R16 ;  /* 0x000000080608722b */ /* 0x020fc40000000010 */
[----:B------:R-:W5:Y:S04]  /*04a0*/  LDG.E.64 R6, desc[UR16][R2.64+0x18] ;  /* 0x0000181002067981 */ /* 0x000f68000c1e1b00 */
[----:B------:R-:W5:Y:S01]  /*04b0*/  LDG.E.64 R18, desc[UR16][R18.64] ;  /* 0x0000001012127981 */ /* 0x000f62000c1e1b00 */
[----:B------:R-:W-:-:S04]  /*04c0*/  UIADD3 UR4, UPT, UPT, UR4, 0x8, URZ ;  /* 0x0000000804047890 */ /* 0x000fc8000fffe0ff */
[----:B------:R-:W-:Y:S01]  /*04d0*/  UISETP.NE.AND UP0, UPT, UR4, URZ, UPT ;  /* 0x000000ff0400728c */ /* 0x000fe2000bf05270 */
[----:B--2---:R-:W-:-:S08]  /*04e0*/  DFMA R4, R12, R4, R8 ;  /* 0x000000040c04722b */ /* 0x004fd00000000008 */
[----:B---3--:R-:W-:-:S08]  /*04f0*/  DFMA R4, R10, R22, R4 ;  /* 0x000000160a04722b */ /* 0x008fd00000000004 */
[----:B----4-:R-:W-:Y:S01]  /*0500*/  DFMA R4, R14, R24, R4 ;  /* 0x000000180e04722b */ /* 0x010fe20000000004 */
[----:B------:R-:W-:-:S07]  /*0510*/  IADD3 R8, P0, PT, R2, 0x40, RZ ;  /* 0x0000004002087810 */ /* 0x000fce0007f1e0ff */
[----:B-----5:R-:W-:Y:S01]  /*0520*/  DFMA R12, R6, R18, R4 ;  /* 0x00000012060c722b */ /* 0x020fe20000000004 */
[----:B------:R-:W-:Y:S01]  /*0530*/  IMAD.U32 R5, RZ, RZ, UR18 ;  /* 0x00000012ff057e24 */ /* 0x000fe2000f8e00ff */
[----:B------:R-:W-:-:S04]  /*0540*/  IADD3.X R9, PT, PT, RZ, R3, RZ, P0, !PT ;  /* 0x00000003ff097210 */ /* 0x000fc800007fe4ff */
[----:B------:R-:W-:Y:S01]  /*0550*/  LEA R20, R5, R20, 0x3 ;  /* 0x0000001405147211 */ /* 0x000fe200078e18ff */
[----:B------:R-:W-:Y:S06]  /*0560*/  BRA.U UP0, `(.L_x_4) ;  /* 0xfffffffd002c7547 */ /* 0x000fec000b83ffff */
[----:B------:R-:W-:-:S12]  /*0570*/  ULOP3.LUT UR4, UR18, 0x7ffffff8, URZ, 0xc0, !UPT ;  /* 0x7ffffff812047892 */ /* 0x000fd8000f8ec0ff */
.L_x_3:
[----:B------:R-:W-:-:S04]  /*0580*/  ULOP3.LUT UR6, UR18, 0x7, URZ, 0xc0, !UPT ;  /* 0x0000000712067892 */ /* 0x000fc8000f8ec0ff */
[----:B------:R-:W-:-:S09]  /*0590*/  UISETP.NE.AND UP0, UPT, UR6, URZ, UPT ;  /* 0x000000ff0600728c */ /* 0x000fd2000bf05270 */
[----:B------:R-:W-:Y:S05]  /*05a0*/  BRA.U !UP0, `(.L_x_5) ;  /* 0x0000000508387547 */ /* 0x000fea000b800000 */
[----:B------:R-:W-:Y:S02]  /*05b0*/  UISETP.GE.U32.AND UP0, UPT, UR6, 0x4, UPT ;  /* 0x000000040600788c */ /* 0x000fe4000bf06070 */
[----:B------:R-:W-:-:S04]  /*05c0*/  ULOP3.LUT UR5, UR18, 0x3, URZ, 0xc0, !UPT ;  /* 0x0000000312057892 */ /* 0x000fc8000f8ec0ff */
[----:B------:R-:W-:-:S03]  /*05d0*/  UISETP.NE.AND UP1, UPT, UR5, URZ, UPT ;  /* 0x000000ff0500728c */ /* 0x000fc6000bf25270 */
[----:B------:R-:W-:Y:S08]  /*05e0*/  BRA.U !UP0, `(.L_x_6) ;  /* 0x00000001087c7547 */ /* 0x000ff0000b800000 */
[----:B------:R-:W1:Y:S01]  /*05f0*/  LDC.64 R10, c[0x0][0x380] ;  /* 0x0000e000ff0a7b82 */ /* 0x000e620000000a00 */
[----:B------:R-:W2:Y:S01]  /*0600*/  LDCU.64 UR6, c[0x0][0x380] ;  /* 0x00007000ff0677ac */ /* 0x000ea20008000a00 */
[----:B------:R-:W-:Y:S01]  /*0610*/  IMAD.U32 R5, RZ, RZ, UR4 ;  /* 0x00000004ff057e24 */ /* 0x000fe2000f8e00ff */
[C---:B------:R-:W-:Y:S01]  /*0620*/  IADD3 R3, PT, PT, R21.reuse, UR4, RZ ;  /* 0x0000000415037c10 */ /* 0x040fe2000fffe0ff */
[----:B------:R-:W-:Y:S01]  /*0630*/  IMAD.U32 R23, RZ, RZ, UR18 ;  /* 0x00000012ff177e24 */ /* 0x000fe2000f8e00ff */
[----:B------:R-:W-:Y:S01]  /*0640*/  IADD3 R2, P0, PT, R21, UR4, RZ ;  /* 0x0000000415027c10 */ /* 0x000fe2000ff1e0ff */
[----:B------:R-:W-:Y:S02]  /*0650*/  IMAD R5, R5, UR18, R0 ;  /* 0x0000001205057c24 */ /* 0x000fe4000f8e0200 */
[----:B------:R-:W3:Y:S01]  /*0660*/  LDC.64 R18, c[0x0][0x388] ;  /* 0x0000e200ff127b82 */ /* 0x000ee20000000a00 */
[----:B------:R-:W-:Y:S01]  /*0670*/  MOV R25, UR18 ;  /* 0x0000001200197c02 */ /* 0x000fe20008000f00 */
[----:B-1----:R-:W-:Y:S01]  /*0680*/  IMAD.WIDE.U32 R10, R3, 0x8, R10 ;  /* 0x00000008030a7825 */ /* 0x002fe200078e000a */
[----:B------:R-:W-:-:S02]  /*0690*/  IADD3.X R3, PT, PT, RZ, RZ, RZ, P0, !PT ;  /* 0x000000ffff037210 */ /* 0x000fc400007fe4ff */
[----:B--2---:R-:W-:-:S03]  /*06a0*/  LEA R16, P0, R2, UR6, 0x3 ;  /* 0x0000000602107c11 */ /* 0x004fc6000f8018ff */
[----:B0-----:R-:W2:Y:S01]  /*06b0*/  LDG.E.64 R10, desc[UR16][R10.64] ;  /* 0x000000100a0a7981 */ /* 0x001ea2000c1e1b00 */
[----:B---3--:R-:W-:Y:S01]  /*06c0*/  IMAD.WIDE R18, R5, 0x8, R18 ;  /* 0x0000000805127825 */ /* 0x008fe200078e0212 */
[----:B------:R-:W-:-:S04]  /*06d0*/  LEA.HI.X R17, R2, UR7, R3, 0x3, P0 ;  /* 0x0000000702117c11 */ /* 0x000fc800080f1c03 */
[----:B------:R-:W2:Y:S01]  /*06e0*/  LDG.E.64 R14, desc[UR16][R18.64] ;  /* 0x00000010120e7981 */ /* 0x000ea2000c1e1b00 */
[----:B------:R-:W-:-:S03]  /*06f0*/  IMAD.WIDE R22, R23, 0x8, R18 ;  /* 0x0000000817167825 */ /* 0x000fc600078e0212 */
[----:B------:R-:W3:Y:S04]  /*0700*/  LDG.E.64 R6, desc[UR16][R16.64+0x8] ;  /* 0x0000081010067981 */ /* 0x000ee8000c1e1b00 */
[----:B------:R-:W3:Y:S01]  /*0710*/  LDG.E.64 R8, desc[UR16][R22.64] ;  /* 0x0000001016087981 */ /* 0x000ee2000c1e1b00 */
[----:B------:R-:W-:Y:S01]  /*0720*/  IMAD.WIDE R24, R25, 0x8, R22 ;  /* 0x0000000819187825 */ /* 0x000fe200078e0216 */
[----:B------:R-:W-:Y:S02]  /*0730*/  MOV R27, UR18 ;  /* 0x00000012001b7c02 */ /* 0x000fe40008000f00 */
[----:B------:R-:W4:Y:S04]  /*0740*/  LDG.E.64 R2, desc[UR16][R16.64+0x10] ;  /* 0x0000101010027981 */ /* 0x000f28000c1e1b00 */
[----:B------:R-:W4:Y:S01]  /*0750*/  LDG.E.64 R4, desc[UR16][R24.64] ;  /* 0x0000001018047981 */ /* 0x000f22000c1e1b00 */
[----:B------:R-:W-:-:S03]  /*0760*/  IMAD.WIDE R26, R27, 0x8, R24 ;  /* 0x000000081b1a7825 */ /* 0x000fc600078e0218 */
[----:B------:R-:W5:Y:S04]  /*0770*/  LDG.E.64 R18, desc[UR16][R16.64+0x18] ;  /* 0x0000181010127981 */ /* 0x000f68000c1e1b00 */
[----:B------:R-:W5:Y:S01]  /*0780*/  LDG.E.64 R26, desc[UR16][R26.64] ;  /* 0x000000101a1a7981 */ /* 0x000f62000c1e1b00 */
[----:B------:R-:W-:Y:S01]  /*0790*/  UIADD3 UR4, UPT, UPT, UR4, 0x4, URZ ;  /* 0x0000000404047890 */ /* 0x000fe2000fffe0ff */
[----:B--2---:R-:W-:-:S08]  /*07a0*/  DFMA R10, R10, R14, R12 ;  /* 0x0000000e0a0a722b */ /* 0x004fd0000000000c */
[----:B---3--:R-:W-:-:S08]  /*07b0*/  DFMA R6, R6, R8, R10 ;  /* 0x000000080606722b */ /* 0x008fd0000000000a */
[----:B----4-:R-:W-:-:S08]  /*07c0*/  DFMA R2, R2, R4, R6 ;  /* 0x000000040202722b */ /* 0x010fd00000000006 */
[----:B-----5:R-:W-:-:S11]  /*07d0*/  DFMA R12, R18, R26, R2 ;  /* 0x0000001a120c722b */ /* 0x020fd60000000002 */
.L_x_6:
[----:B------:R-:W-:Y:S05]  /*07e0*/  BRA.U !UP1, `(.L_x_5) ;  /* 0x0000000109a87547 */ /* 0x000fea000b800000 */
[----:B------:R-:W-:Y:S01]  /*07f0*/  UISETP.NE.AND UP0, UPT, UR5, 0x1, UPT ;  /* 0x000000010500788c */ /* 0x000fe2000bf05270 */
[----:B------:R-:W-:Y:S01]  /*0800*/  IMAD.U32 R9, RZ, RZ, UR4 ;  /* 0x00000004ff097e24 */ /* 0x000fe2000f8e00ff */
[----:B------:R-:W-:Y:S02]  /*0810*/  ULOP3.LUT UR5, UR18, 0x1, URZ, 0xc0, !UPT ;  /* 0x0000000112057892 */ /* 0x000fe4000f8ec0ff */
[----:B------:R-:W-:Y:S02]  /*0820*/  MOV R11, UR18 ;  /* 0x00000012000b7c02 */ /* 0x000fe40008000f00 */
[----:B------:R-:W-:Y:S01]  /*0830*/  PLOP3.LUT P1, PT, PT, PT, UP0, 0x80, 0x8 ;  /* 0x000000000008781c */ /* 0x000fe20003f2f008 */
[----:B------:R-:W-:-:S04]  /*0840*/  UISETP.NE.U32.AND UP1, UPT, UR5, 0x1, UPT ;  /* 0x000000010500788c */ /* 0x000fc8000bf25070 */
[----:B------:R-:W1:Y:S02]  /*0850*/  @UP0 LDCU.128 UR8, c[0x0][0x380] ;  /* 0x00007000ff0807ac */ /* 0x000e640008000c00 */
[----:B------:R-:W-:Y:S01]  /*0860*/  PLOP3.LUT P0, PT, PT, PT, UP1, 0x80, 0x8 ;  /* 0x000000000008781c */ /* 0x000fe20003f0f018 */
[----:B------:R-:W2:Y:S05]  /*0870*/  @UP0 LDCU.64 UR6, c[0x0][0x380] ;  /* 0x00007000ff0607ac */ /* 0x000eaa0008000a00 */
[C---:B------:R-:W-:Y:S01]  /*0880*/  @P1 IADD3 R7, PT, PT, R21.reuse, UR4, RZ ;  /* 0x0000000415071c10 */ /* 0x040fe2000fffe0ff */
[----:B------:R-:W3:Y:S01]  /*0890*/  @!UP1 LDCU.128 UR12, c[0x0][0x380] ;  /* 0x00007000ff0c97ac */ /* 0x000ee20008000c00 */
[----:B------:R-:W-:Y:S01]  /*08a0*/  @P1 IADD3 R6, P2, PT, R21, UR4, RZ ;  /* 0x0000000415061c10 */ /* 0x000fe2000ff5e0ff */
[----:B------:R-:W-:Y:S01]  /*08b0*/  @P1 IMAD R9, R9, UR18, R0 ;  /* 0x0000001209091c24 */ /* 0x000fe2000f8e0200 */
[----:B------:R-:W-:Y:S01]  /*08c0*/  @UP0 UIADD3 UR4, UPT, UPT, UR4, 0x2, URZ ;  /* 0x0000000204040890 */ /* 0x000fe2000fffe0ff */
[----:B-1----:R-:W-:Y:S01]  /*08d0*/  MOV R2, UR8 ;  /* 0x0000000800027c02 */ /* 0x002fe20008000f00 */
[----:B------:R-:W-:Y:S01]  /*08e0*/  IMAD.U32 R3, RZ, RZ, UR9 ;  /* 0x00000009ff037e24 */ /* 0x000fe2000f8e00ff */
[----:B------:R-:W-:-:S02]  /*08f0*/  MOV R4, UR10 ;  /* 0x0000000a00047c02 */ /* 0x000fc40008000f00 */
[----:B------:R-:W-:Y:S01]  /*0900*/  MOV R5, UR11 ;  /* 0x0000000b00057c02 */ /* 0x000fe20008000f00 */
[----:B------:R-:W-:-:S04]  /*0910*/  @P1 IMAD.WIDE.U32 R2, R7, 0x8, R2 ;  /* 0x0000000807021825 */ /* 0x000fc800078e0002 */
[----:B------:R-:W-:Y:S01]  /*0920*/  @P1 IMAD.WIDE R4, R9, 0x8, R4 ;  /* 0x0000000809041825 */ /* 0x000fe200078e0204 */
[----:B------:R-:W-:Y:S01]  /*0930*/  MOV R19, UR4 ;  /* 0x0000000400137c02 */ /* 0x000fe20008000f00 */
[----:B0-----:R-:W4:Y:S02]  /*0940*/  @P1 LDG.E.64 R2, desc[UR16][R2.64] ;  /* 0x0000001002021981 */ /* 0x001f24000c1e1b00 */
[----:B------:R-:W-:Y:S01]  /*0950*/  @P1 IMAD.X R7, RZ, RZ, RZ, P2 ;  /* 0x000000ffff071224 */ /* 0x000fe200010e06ff */
[----:B--2---:R-:W-:-:S04]  /*0960*/  @P1 LEA R8, P2, R6, UR6, 0x3 ;  /* 0x0000000606081c11 */ /* 0x004fc8000f8418ff */
[----:B------:R-:W-:Y:S01]  /*0970*/  @P1 LEA.HI.X R9, R6, UR7, R7, 0x3, P2 ;  /* 0x0000000706091c11 */ /* 0x000fe200090f1c07 */
[----:B------:R-:W-:Y:S02]  /*0980*/  @P1 IMAD.WIDE R6, R11, 0x8, R4 ;  /* 0x000000080b061825 */ /* 0x000fe400078e0204 */
[----:B------:R-:W4:Y:S01]  /*0990*/  @P1 LDG.E.64 R4, desc[UR16][R4.64] ;  /* 0x0000001004041981 */ /* 0x000f22000c1e1b00 */
[----:B---3--:R-:W-:Y:S01]  /*09a0*/  MOV R14, UR12 ;  /* 0x0000000c000e7c02 */ /* 0x008fe20008000f00 */
[----:B------:R-:W-:Y:S01]  /*09b0*/  IMAD.U32 R15, RZ, RZ, UR13 ;  /* 0x0000000dff0f7e24 */ /* 0x000fe2000f8e00ff */
[----:B------:R-:W-:Y:S01]  /*09c0*/  MOV R10, UR14 ;  /* 0x0000000e000a7c02 */ /* 0x000fe20008000f00 */
[----:B------:R-:W-:Y:S01]  /*09d0*/  IMAD.U32 R11, RZ, RZ, UR15 ;  /* 0x0000000fff0b7e24 */ /* 0x000fe2000f8e00ff */
[----:B------:R-:W-:Y:S01]  /*09e0*/  @!P0 IADD3 R17, PT, PT, R21, UR4, RZ ;  /* 0x0000000415118c10 */ /* 0x000fe2000fffe0ff */
[----:B------:R-:W-:Y:S01]  /*09f0*/  @!P0 IMAD R19, R19, UR18, R0 ;  /* 0x0000001213138c24 */ /* 0x000fe2000f8e0200 */
[----:B------:R-:W2:Y:S04]  /*0a00*/  @P1 LDG.E.64 R6, desc[UR16][R6.64] ;  /* 0x0000001006061981 */ /* 0x000ea8000c1e1b00 */
[----:B------:R-:W2:Y:S01]  /*0a10*/  @P1 LDG.E.64 R8, desc[UR16][R8.64+0x8] ;  /* 0x0000081008081981 */ /* 0x000ea2000c1e1b00 */
[----:B------:R-:W-:-:S04]  /*0a20*/  @!P0 IMAD.WIDE.U32 R14, R17, 0x8, R14 ;  /* 0x00000008110e8825 */ /* 0x000fc800078e000e */
[----:B------:R-:W-:Y:S02]  /*0a30*/  @!P0 IMAD.WIDE R10, R19, 0x8, R10 ;  /* 0x00000008130a8825 */ /* 0x000fe400078e020a */
[----:B------:R-:W3:Y:S04]  /*0a40*/  @!P0 LDG.E.64 R14, desc[UR16][R14.64] ;  /* 0x000000100e0e8981 */ /* 0x000ee8000c1e1b00 */
[----:B------:R-:W3:Y:S01]  /*0a50*/  @!P0 LDG.E.64 R10, desc[UR16][R10.64] ;  /* 0x000000100a0a8981 */ /* 0x000ee2000c1e1b00 */
[----:B----4-:R-:W-:-:S08]  /*0a60*/  @P1 DFMA R2, R2, R4, R12 ;  /* 0x000000040202122b */ /* 0x010fd0000000000c */
[----:B--2---:R-:W-:-:S08]  /*0a70*/  @P1 DFMA R12, R8, R6, R2 ;  /* 0x00000006080c122b */ /* 0x004fd00000000002 */
[----:B---3--:R-:W-:-:S11]  /*0a80*/  @!P0 DFMA R12, R14, R10, R12 ;  /* 0x0000000a0e0c822b */ /* 0x008fd6000000000c */
.L_x_5:
[----:B------:R-:W1:Y:S01]  /*0a90*/  LDC.64 R2, c[0x0][0x390] ;  /* 0x0000e400ff027b82 */ /* 0x000e620000000a00 */
[----:B------:R-:W-:-:S05]  /*0aa0*/  IADD3 R21, PT, PT, R0, R21, RZ ;  /* 0x0000001500157210 */ /* 0x000fca0007ffe0ff */
[----:B-1----:R-:W-:-:S05]  /*0ab0*/  IMAD.WIDE R2, R21, 0x8, R2 ;  /* 0x0000000815027825 */ /* 0x002fca00078e0202 */
[----:B0-----:R-:W-:Y:S01]  /*0ac0*/  STG.E.64 desc[UR16][R2.64], R12 ;  /* 0x0000000c02007986 */ /* 0x001fe2000c101b10 */
[----:B------:R-:W-:Y:S05]  /*0ad0*/  EXIT ;  /* 0x000000000000794d */ /* 0x000fea0003800000 */
.L_x_7:
        /* <DEDUP_REMOVED lines=10> */
.L_x_9:


//--------------------- .nv.shared._Z18dgemm_tiled_kernelPdS_S_i --------------------------
	.section	.nv.shared._Z18dgemm_tiled_kernelPdS_S_i,"aw",@nobits
	.sectionflags	@""
	.align	8
.nv.shared._Z18dgemm_tiled_kernelPdS_S_i:
	.zero		17408


//--------------------- .nv.shared.reserved.0     --------------------------
	.section	.nv.shared.reserved.0,"aw",@nobits
	.weak		__nv_reservedSMEM_offset_0_alias
	.size		__nv_reservedSMEM_offset_0_alias, 0, 64
	.other		__nv_reservedSMEM_offset_0_alias,@"STO_CUDA_RESERVED_SHARED STV_DEFAULT"
__nv_reservedSMEM_offset_0_alias:
	.zero		0
	.zero		64


//--------------------- .nv.constant0._Z18dgemm_tiled_kernelPdS_S_i --------------------------
	.section	.nv.constant0._Z18dgemm_tiled_kernelPdS_S_i,"a",@progbits
	.sectionflags	@""
	.align	4
.nv.constant0._Z18dgemm_tiled_kernelPdS_S_i:
	.zero		924


//--------------------- .nv.constant0._Z18dgemm_naive_kernelPdS_S_i --------------------------
	.section	.nv.constant0._Z18dgemm_naive_kernelPdS_S_i,"a",@progbits
	.sectionflags	@""
	.align	4
.nv.constant0._Z18dgemm_naive_kernelPdS_S_i:
	.zero		924


//--------------------- SYMBOLS --------------------------

	.type		.nv.reservedSmem.offset0,@object
	.size		.nv.reservedSmem.offset0,0x4
	.type		.nv.reservedSmem.cap,@object
	.size		.nv.reservedSmem.cap,0x4
